	.headerflags	@"EF_CUDA_TEXMODE_UNIFIED EF_CUDA_64BIT_ADDRESS EF_CUDA_ACCELERATORS EF_CUDA_SM90 EF_CUDA_VIRTUAL_SM(EF_CUDA_SM90)"
	.elftype	@"ET_EXEC"


//--------------------- .nv.info                  --------------------------
	.section	.nv.info,"",@"SHT_CUDA_INFO"
	.align	4


	//----- nvinfo : EIATTR_REGCOUNT
	.align		4
        /*0000*/ 	.byte	0x04, 0x2f
        /*0002*/ 	.short	(.L_3 - .L_2)
	.align		4
.L_2:
        /*0004*/ 	.word	index@(triton_poi_fused__native_batch_norm_legit_no_training_add_convolution_native_batch_norm_backward_relu_5)
        /*0008*/ 	.word	0x0000001b


	//----- nvinfo : EIATTR_MIN_STACK_SIZE
	.align		4
.L_3:
        /*000c*/ 	.byte	0x04, 0x12
        /*000e*/ 	.short	(.L_5 - .L_4)
	.align		4
.L_4:
        /*0010*/ 	.word	index@(triton_poi_fused__native_batch_norm_legit_no_training_add_convolution_native_batch_norm_backward_relu_5)
        /*0014*/ 	.word	0x00000000


	//----- nvinfo : EIATTR_FRAME_SIZE
	.align		4
.L_5:
        /*0018*/ 	.byte	0x04, 0x11
        /*001a*/ 	.short	(.L_7 - .L_6)
	.align		4
.L_6:
        /*001c*/ 	.word	index@(triton_poi_fused__native_batch_norm_legit_no_training_add_convolution_native_batch_norm_backward_relu_5)
        /*0020*/ 	.word	0x00000000


	//----- nvinfo : EIATTR_MIN_STACK_SIZE
	.align		4
.L_7:
        /*0024*/ 	.byte	0x04, 0x12
        /*0026*/ 	.short	(.L_9 - .L_8)
	.align		4
.L_8:
        /*0028*/ 	.word	index@(triton_poi_fused__native_batch_norm_legit_no_training_add_convolution_native_batch_norm_backward_relu_5)
        /*002c*/ 	.word	0x00000000
.L_9:


//--------------------- .nv.info.triton_poi_fused__native_batch_norm_legit_no_training_add_convolution_native_batch_norm_backward_relu_5 --------------------------
	.section	.nv.info.triton_poi_fused__native_batch_norm_legit_no_training_add_convolution_native_batch_norm_backward_relu_5,"",@"SHT_CUDA_INFO"
	.sectionflags	@""
	.align	4


	//----- nvinfo : EIATTR_CUDA_API_VERSION
	.align		4
        /*0000*/ 	.byte	0x04, 0x37
        /*0002*/ 	.short	(.L_11 - .L_10)
.L_10:
        /*0004*/ 	.word	0x0000007c


	//----- nvinfo : EIATTR_KPARAM_INFO
	.align		4
.L_11:
        /*0008*/ 	.byte	0x04, 0x17
        /*000a*/ 	.short	(.L_13 - .L_12)
.L_12:
        /*000c*/ 	.word	0x00000000
        /*0010*/ 	.short	0x0009
        /*0012*/ 	.short	0x0048
        /*0014*/ 	.byte	0x00, 0xf0, 0x11, 0x00


	//----- nvinfo : EIATTR_KPARAM_INFO
	.align		4
.L_13:
        /*0018*/ 	.byte	0x04, 0x17
        /*001a*/ 	.short	(.L_15 - .L_14)
.L_14:
        /*001c*/ 	.word	0x00000000
        /*0020*/ 	.short	0x0008
        /*0022*/ 	.short	0x0040
        /*0024*/ 	.byte	0x00, 0xf4, 0x21, 0x00


	//----- nvinfo : EIATTR_KPARAM_INFO
	.align		4
.L_15:
        /*0028*/ 	.byte	0x04, 0x17
        /*002a*/ 	.short	(.L_17 - .L_16)
.L_16:
        /*002c*/ 	.word	0x00000000
        /*0030*/ 	.short	0x0007
        /*0032*/ 	.short	0x0038
        /*0034*/ 	.byte	0x00, 0xf4, 0x21, 0x00


	//----- nvinfo : EIATTR_KPARAM_INFO
	.align		4
.L_17:
        /*0038*/ 	.byte	0x04, 0x17
        /*003a*/ 	.short	(.L_19 - .L_18)
.L_18:
        /*003c*/ 	.word	0x00000000
        /*0040*/ 	.short	0x0006
        /*0042*/ 	.short	0x0030
        /*0044*/ 	.byte	0x00, 0xf4, 0x21, 0x00


	//----- nvinfo : EIATTR_KPARAM_INFO
	.align		4
.L_19:
        /*0048*/ 	.byte	0x04, 0x17
        /*004a*/ 	.short	(.L_21 - .L_20)
.L_20:
        /*004c*/ 	.word	0x00000000
        /*0050*/ 	.short	0x0005
        /*0052*/ 	.short	0x0028
        /*0054*/ 	.byte	0x00, 0xf4, 0x21, 0x00


	//----- nvinfo : EIATTR_KPARAM_INFO
	.align		4
.L_21:
        /*0058*/ 	.byte	0x04, 0x17
        /*005a*/ 	.short	(.L_23 - .L_22)
.L_22:
        /*005c*/ 	.word	0x00000000
        /*0060*/ 	.short	0x0004
        /*0062*/ 	.short	0x0020
        /*0064*/ 	.byte	0x00, 0xf4, 0x21, 0x00


	//----- nvinfo : EIATTR_KPARAM_INFO
	.align		4
.L_23:
        /*0068*/ 	.byte	0x04, 0x17
        /*006a*/ 	.short	(.L_25 - .L_24)
.L_24:
        /*006c*/ 	.word	0x00000000
        /*0070*/ 	.short	0x0003
        /*0072*/ 	.short	0x0018
        /*0074*/ 	.byte	0x00, 0xf4, 0x21, 0x00


	//----- nvinfo : EIATTR_KPARAM_INFO
	.align		4
.L_25:
        /*0078*/ 	.byte	0x04, 0x17
        /*007a*/ 	.short	(.L_27 - .L_26)
.L_26:
        /*007c*/ 	.word	0x00000000
        /*0080*/ 	.short	0x0002
        /*0082*/ 	.short	0x0010
        /*0084*/ 	.byte	0x00, 0xf4, 0x21, 0x00


	//----- nvinfo : EIATTR_KPARAM_INFO
	.align		4
.L_27:
        /*0088*/ 	.byte	0x04, 0x17
        /*008a*/ 	.short	(.L_29 - .L_28)
.L_28:
        /*008c*/ 	.word	0x00000000
        /*0090*/ 	.short	0x0001
        /*0092*/ 	.short	0x0008
        /*0094*/ 	.byte	0x00, 0xf4, 0x21, 0x00


	//----- nvinfo : EIATTR_KPARAM_INFO
	.align		4
.L_29:
        /*0098*/ 	.byte	0x04, 0x17
        /*009a*/ 	.short	(.L_31 - .L_30)
.L_30:
        /*009c*/ 	.word	0x00000000
        /*00a0*/ 	.short	0x0000
        /*00a2*/ 	.short	0x0000
        /*00a4*/ 	.byte	0x00, 0xf4, 0x21, 0x00


	//----- nvinfo : EIATTR_SPARSE_MMA_MASK
	.align		4
.L_31:
        /*00a8*/ 	.byte	0x03, 0x50
        /*00aa*/ 	.short	0x0000


	//----- nvinfo : EIATTR_MAXREG_COUNT
	.align		4
        /*00ac*/ 	.byte	0x03, 0x1b
        /*00ae*/ 	.short	0x00ff


	//----- nvinfo : EIATTR_EXIT_INSTR_OFFSETS
	.align		4
        /*00b0*/ 	.byte	0x04, 0x1c
        /*00b2*/ 	.short	(.L_33 - .L_32)


	//   ....[0]....
.L_32:
        /*00b4*/ 	.word	0x00000590


	//   ....[1]....
        /*00b8*/ 	.word	0x000005b0


	//----- nvinfo : EIATTR_REQNTID
	.align		4
.L_33:
        /*00bc*/ 	.byte	0x04, 0x10
        /*00be*/ 	.short	(.L_35 - .L_34)
.L_34:
        /*00c0*/ 	.word	0x00000020
        /*00c4*/ 	.word	0x00000001
        /*00c8*/ 	.word	0x00000001


	//----- nvinfo : EIATTR_CBANK_PARAM_SIZE
	.align		4
.L_35:
        /*00cc*/ 	.byte	0x03, 0x19
        /*00ce*/ 	.short	0x004c


	//----- nvinfo : EIATTR_PARAM_CBANK
	.align		4
        /*00d0*/ 	.byte	0x04, 0x0a
        /*00d2*/ 	.short	(.L_37 - .L_36)
	.align		4
.L_36:
        /*00d4*/ 	.word	index@(.nv.constant0.triton_poi_fused__native_batch_norm_legit_no_training_add_convolution_native_batch_norm_backward_relu_5)
        /*00d8*/ 	.short	0x0210
        /*00da*/ 	.short	0x004c


	//----- nvinfo : EIATTR_SW_WAR
	.align		4
.L_37:
        /*00dc*/ 	.byte	0x04, 0x36
        /*00de*/ 	.short	(.L_39 - .L_38)
.L_38:
        /*00e0*/ 	.word	0x00000008
.L_39:


//--------------------- .nv.callgraph             --------------------------
	.section	.nv.callgraph,"",@"SHT_CUDA_CALLGRAPH"
	.align	4
	.sectionentsize	8
	.align		4
        /*0000*/ 	.word	0x00000000
	.align		4
        /*0004*/ 	.word	0xffffffff
	.align		4
        /*0008*/ 	.word	0x00000000
	.align		4
        /*000c*/ 	.word	0xfffffffe
	.align		4
        /*0010*/ 	.word	0x00000000
	.align		4
        /*0014*/ 	.word	0xfffffffd
	.align		4
        /*0018*/ 	.word	0x00000000
	.align		4
        /*001c*/ 	.word	0xfffffffc


//--------------------- .nv.constant4             --------------------------
	.section	.nv.constant4,"a",@progbits
	.align	8
	.align		8
.nv.constant4:
        /*0000*/ 	.dword	_$_str
	.align		8
        /*0008*/ 	.dword	_$_str_$_2


//--------------------- .text.triton_poi_fused__native_batch_norm_legit_no_training_add_convolution_native_batch_norm_backward_relu_5 --------------------------
	.section	.text.triton_poi_fused__native_batch_norm_legit_no_training_add_convolution_native_batch_norm_backward_relu_5,"ax",@progbits
	.align	128
        .global         triton_poi_fused__native_batch_norm_legit_no_training_add_convolution_native_batch_norm_backward_relu_5
        .type           triton_poi_fused__native_batch_norm_legit_no_training_add_convolution_native_batch_norm_backward_relu_5,@function
        .size           triton_poi_fused__native_batch_norm_legit_no_training_add_convolution_native_batch_norm_backward_relu_5,(.L_x_1 - triton_poi_fused__native_batch_norm_legit_no_training_add_convolution_native_batch_norm_backward_relu_5)
        .other          triton_poi_fused__native_batch_norm_legit_no_training_add_convolution_native_batch_norm_backward_relu_5,@"STO_CUDA_ENTRY STV_DEFAULT"
triton_poi_fused__native_batch_norm_legit_no_training_add_convolution_native_batch_norm_backward_relu_5:
.text.triton_poi_fused__native_batch_norm_legit_no_training_add_convolution_native_batch_norm_backward_relu_5:
[----:B------:R-:W0:Y:S01]  /*0000*/  LDC R1, c[0x0][0x28] ;  /* 0x00000a00ff017b82 */ /* 0x000e220000000800 */
[----:B------:R-:W1:Y:S01]  /*0010*/  S2R R0, SR_TID.X ;  /* 0x0000000000007919 */ /* 0x000e620000002100 */
[----:B------:R-:W-:Y:S01]  /*0020*/  HFMA2.MMA R24, -RZ, RZ, 0, 0 ;  /* 0x00000000ff187435 */ /* 0x000fe200000001ff */
[----:B------:R-:W-:Y:S01]  /*0030*/  CS2R R22, SRZ ;  /* 0x0000000000167805 */ /* 0x000fe2000001ff00 */
[----:B------:R-:W-:Y:S01]  /*0040*/  ULDC.64 UR4, c[0x0][0x208] ;  /* 0x0000820000047ab9 */ /* 0x000fe20000000a00 */
[----:B------:R-:W2:Y:S03]  /*0050*/  S2R R5, SR_CTAID.X ;  /* 0x0000000000057919 */ /* 0x000ea60000002500 */
[----:B------:R-:W3:Y:S08]  /*0060*/  LDC.64 R6, c[0x0][0x210] ;  /* 0x00008400ff067b82 */ /* 0x000ef00000000a00 */
[----:B------:R-:W4:Y:S08]  /*0070*/  LDC.64 R8, c[0x0][0x218] ;  /* 0x00008600ff087b82 */ /* 0x000f300000000a00 */
[----:B------:R-:W5:Y:S08]  /*0080*/  LDC.64 R10, c[0x0][0x220] ;  /* 0x00008800ff0a7b82 */ /* 0x000f700000000a00 */
[----:B------:R-:W3:Y:S01]  /*0090*/  LDC.64 R12, c[0x0][0x228] ;  /* 0x00008a00ff0c7b82 */ /* 0x000ee20000000a00 */
[----:B-1----:R-:W-:-:S02]  /*00a0*/  SHF.L.U32 R0, R0, 0x1, RZ ;  /* 0x0000000100007819 */ /* 0x002fc400000006ff */
[----:B--2---:R-:W-:-:S05]  /*00b0*/  SHF.R.S32.HI R3, RZ, 0x19, R5 ;  /* 0x00000019ff037819 */ /* 0x004fca0000011405 */
[----:B------:R-:W1:Y:S01]  /*00c0*/  LDC.64 R14, c[0x0][0x238] ;  /* 0x00008e00ff0e7b82 */ /* 0x000e620000000a00 */
[----:B------:R-:W-:Y:S02]  /*00d0*/  LOP3.LUT R0, R0, 0x3e, RZ, 0xc0, !PT ;  /* 0x0000003e00007812 */ /* 0x000fe400078ec0ff */
[----:B------:R-:W-:Y:S02]  /*00e0*/  SGXT R3, R3, 0x1 ;  /* 0x000000010303781a */ /* 0x000fe40000000200 */
[----:B------:R-:W-:-:S03]  /*00f0*/  LEA R0, R5, R0, 0x6 ;  /* 0x0000000005007211 */ /* 0x000fc600078e30ff */
[----:B------:R-:W2:Y:S01]  /*0100*/  LDC.64 R4, c[0x0][0x230] ;  /* 0x00008c00ff047b82 */ /* 0x000ea20000000a00 */
[----:B------:R-:W-:Y:S02]  /*0110*/  LEA.HI R3, R3, R0, RZ, 0x2 ;  /* 0x0000000003037211 */ /* 0x000fe400078f10ff */
[----:B------:R-:W-:Y:S02]  /*0120*/  ISETP.GE.AND P0, PT, R0, 0x40, PT ;  /* 0x000000400000780c */ /* 0x000fe40003f06270 */
[----:B------:R-:W-:-:S03]  /*0130*/  SHF.R.S32.HI R3, RZ, 0x2, R3 ;  /* 0x00000002ff037819 */ /* 0x000fc60000011403 */
[----:B------:R-:W1:Y:S01]  /*0140*/  LDC.64 R16, c[0x0][0x240] ;  /* 0x00009000ff107b82 */ /* 0x000e620000000a00 */
[----:B------:R-:W-:-:S04]  /*0150*/  LEA.HI R2, R3, R3, RZ, 0x2 ;  /* 0x0000000303027211 */ /* 0x000fc800078f10ff */
[----:B------:R-:W-:-:S04]  /*0160*/  LOP3.LUT R2, R2, 0xfffffffc, RZ, 0xc0, !PT ;  /* 0xfffffffc02027812 */ /* 0x000fc800078ec0ff */
[----:B------:R-:W-:-:S05]  /*0170*/  IADD3 R19, R3, -R2, RZ ;  /* 0x8000000203137210 */ /* 0x000fca0007ffe0ff */
[----:B--2---:R-:W-:-:S05]  /*0180*/  IMAD.WIDE R4, R19, 0x4, R4 ;  /* 0x0000000413047825 */ /* 0x004fca00078e0204 */
[----:B------:R-:W2:Y:S04]  /*0190*/  @!P0 LDG.E.EL R23, desc[UR4][R4.64] ;  /* 0x0000000404178981 */ /* 0x000ea8000c2e1900 */
[----:B------:R1:W2:Y:S01]  /*01a0*/  @!P0 LDG.E.EL R24, desc[UR4][R4.64] ;  /* 0x0000000404188981 */ /* 0x0002a2000c2e1900 */
[----:B------:R-:W-:Y:S02]  /*01b0*/  CS2R R2, SRZ ;  /* 0x0000000000027805 */ /* 0x000fe4000001ff00 */
[----:B------:R-:W-:Y:S01]  /*01c0*/  CS2R R20, SRZ ;  /* 0x0000000000147805 */ /* 0x000fe2000001ff00 */
[----:B---3--:R-:W-:Y:S01]  /*01d0*/  IMAD.WIDE R6, R0, 0x4, R6 ;  /* 0x0000000400067825 */ /* 0x008fe200078e0206 */
[----:B------:R-:W-:-:S03]  /*01e0*/  MOV R18, RZ ;  /* 0x000000ff00127202 */ /* 0x000fc60000000f00 */
[C---:B----4-:R-:W-:Y:S01]  /*01f0*/  IMAD.WIDE R8, R19.reuse, 0x4, R8 ;  /* 0x0000000413087825 */ /* 0x050fe200078e0208 */
[----:B------:R3:W4:Y:S01]  /*0200*/  @!P0 LDG.E.64 R2, desc[UR4][R6.64] ;  /* 0x0000000406028981 */ /* 0x000722000c1e1b00 */
[----:B-1----:R-:W-:Y:S02]  /*0210*/  CS2R R4, SRZ ;  /* 0x0000000000047805 */ /* 0x002fe4000001ff00 */
[----:B-----5:R-:W-:Y:S01]  /*0220*/  IMAD.WIDE R10, R0, 0x4, R10 ;  /* 0x00000004000a7825 */ /* 0x020fe200078e020a */
[----:B------:R-:W4:Y:S04]  /*0230*/  @!P0 LDG.E.EL R21, desc[UR4][R8.64] ;  /* 0x0000000408158981 */ /* 0x000f28000c2e1900 */
[----:B------:R1:W5:Y:S01]  /*0240*/  @!P0 LDG.E.EL R18, desc[UR4][R8.64] ;  /* 0x0000000408128981 */ /* 0x000362000c2e1900 */
[----:B0-----:R-:W-:-:S03]  /*0250*/  IMAD.WIDE R12, R19, 0x4, R12 ;  /* 0x00000004130c7825 */ /* 0x001fc600078e020c */
[----:B------:R-:W4:Y:S01]  /*0260*/  @!P0 LDG.E.64 R4, desc[UR4][R10.64] ;  /* 0x000000040a048981 */ /* 0x000f22000c1e1b00 */
[----:B---3--:R-:W-:-:S03]  /*0270*/  IMAD.WIDE R6, R19, 0x4, R14 ;  /* 0x0000000413067825 */ /* 0x008fc600078e020e */
[----:B------:R-:W3:Y:S01]  /*0280*/  @!P0 LDG.E.EL R20, desc[UR4][R12.64] ;  /* 0x000000040c148981 */ /* 0x000ee2000c2e1900 */
[----:B------:R-:W-:Y:S01]  /*0290*/  IMAD.WIDE R14, R19, 0x4, R16 ;  /* 0x00000004130e7825 */ /* 0x000fe200078e0210 */
[----:B------:R-:W-:Y:S02]  /*02a0*/  CS2R R16, SRZ ;  /* 0x0000000000107805 */ /* 0x000fe4000001ff00 */
[----:B------:R-:W3:Y:S01]  /*02b0*/  @!P0 LDG.E.EL R22, desc[UR4][R12.64] ;  /* 0x000000040c168981 */ /* 0x000ee2000c2e1900 */
[----:B-1----:R-:W-:-:S03]  /*02c0*/  CS2R R8, SRZ ;  /* 0x0000000000087805 */ /* 0x002fc6000001ff00 */
[----:B------:R-:W3:Y:S04]  /*02d0*/  @!P0 LDG.E.EL R16, desc[UR4][R6.64] ;  /* 0x0000000406108981 */ /* 0x000ee8000c2e1900 */
[----:B------:R0:W3:Y:S04]  /*02e0*/  @!P0 LDG.E.EL R17, desc[UR4][R6.64] ;  /* 0x0000000406118981 */ /* 0x0000e8000c2e1900 */
[----:B------:R-:W3:Y:S04]  /*02f0*/  @!P0 LDG.E.EL R9, desc[UR4][R14.64] ;  /* 0x000000040e098981 */ /* 0x000ee8000c2e1900 */
[----:B------:R-:W3:Y:S01]  /*0300*/  @!P0 LDG.E.EL R8, desc[UR4][R14.64] ;  /* 0x000000040e088981 */ /* 0x000ee2000c2e1900 */
[----:B0-----:R-:W-:Y:S01]  /*0310*/  HFMA2.MMA R6, -RZ, RZ, 1.625, 0 ;  /* 0x3e800000ff067435 */ /* 0x001fe200000001ff */
[----:B--2---:R-:W-:Y:S01]  /*0320*/  FADD R23, R23, 9.9999997473787516356e-06 ;  /* 0x3727c5ac17177421 */ /* 0x004fe20000000000 */
[----:B------:R-:W-:-:S03]  /*0330*/  FADD R24, R24, 9.9999997473787516356e-06 ;  /* 0x3727c5ac18187421 */ /* 0x000fc60000000000 */
[----:B------:R-:W0:Y:S08]  /*0340*/  MUFU.SQRT R10, R23 ;  /* 0x00000017000a7308 */ /* 0x000e300000002000 */
[----:B------:R-:W1:Y:S01]  /*0350*/  MUFU.SQRT R11, R24 ;  /* 0x00000018000b7308 */ /* 0x000e620000002000 */
[C---:B0-----:R-:W-:Y:S02]  /*0360*/  FSETP.GT.AND P1, PT, R10.reuse, 8.50705917302346158658e+37, PT ;  /* 0x7e8000000a00780b */ /* 0x041fe40003f24000 */
[----:B------:R-:W-:-:S02]  /*0370*/  FSETP.GEU.AND P3, PT, R10, 1.175494350822287508e-38, PT ;  /* 0x008000000a00780b */ /* 0x000fc40003f6e000 */
[C---:B-1----:R-:W-:Y:S02]  /*0380*/  FSETP.GT.AND P2, PT, R11.reuse, 8.50705917302346158658e+37, PT ;  /* 0x7e8000000b00780b */ /* 0x042fe40003f44000 */
[----:B------:R-:W-:-:S07]  /*0390*/  FSETP.GEU.AND P4, PT, R11, 1.175494350822287508e-38, PT ;  /* 0x008000000b00780b */ /* 0x000fce0003f8e000 */
[----:B------:R-:W-:-:S04]  /*03a0*/  @P1 FMUL R10, R10, 0.25 ;  /* 0x3e8000000a0a1820 */ /* 0x000fc80000400000 */
[----:B------:R-:W-:Y:S01]  /*03b0*/  @!P3 FMUL R10, R10, 16777216 ;  /* 0x4b8000000a0ab820 */ /* 0x000fe20000400000 */
[----:B------:R-:W-:-:S04]  /*03c0*/  @P2 FMUL R11, R11, 0.25 ;  /* 0x3e8000000b0b2820 */ /* 0x000fc80000400000 */
[----:B------:R-:W-:Y:S01]  /*03d0*/  @!P4 FMUL R11, R11, 16777216 ;  /* 0x4b8000000b0bc820 */ /* 0x000fe20000400000 */
[----:B------:R-:W0:Y:S01]  /*03e0*/  MUFU.RCP R10, R10 ;  /* 0x0000000a000a7308 */ /* 0x000e220000001000 */
[----:B------:R-:W-:Y:S01]  /*03f0*/  FSEL R13, R6, 1, P1 ;  /* 0x3f800000060d7808 */ /* 0x000fe20000800000 */
[----:B----4-:R-:W-:-:S06]  /*0400*/  FADD R21, R21, R2 ;  /* 0x0000000215157221 */ /* 0x010fcc0000000000 */
[----:B------:R-:W1:Y:S01]  /*0410*/  MUFU.RCP R11, R11 ;  /* 0x0000000b000b7308 */ /* 0x000e620000001000 */
[----:B------:R-:W-:Y:S01]  /*0420*/  FSEL R6, R6, 1, P2 ;  /* 0x3f80000006067808 */ /* 0x000fe20001000000 */
[----:B-----5:R-:W-:Y:S02]  /*0430*/  FADD R18, R18, R3 ;  /* 0x0000000312127221 */ /* 0x020fe40000000000 */
[----:B------:R-:W2:Y:S01]  /*0440*/  LDC.64 R2, c[0x0][0x248] ;  /* 0x00009200ff027b82 */ /* 0x000ea20000000a00 */
[----:B------:R-:W-:Y:S01]  /*0450*/  FADD R21, R21, R4 ;  /* 0x0000000415157221 */ /* 0x000fe20000000000 */
[----:B------:R-:W-:Y:S01]  /*0460*/  @!P3 FMUL R13, R13, 16777216 ;  /* 0x4b8000000d0db820 */ /* 0x000fe20000400000 */
[----:B------:R-:W-:Y:S01]  /*0470*/  FADD R7, R18, R5 ;  /* 0x0000000512077221 */ /* 0x000fe20000000000 */
[----:B------:R-:W-:Y:S01]  /*0480*/  @!P4 FMUL R6, R6, 16777216 ;  /* 0x4b8000000606c820 */ /* 0x000fe20000400000 */
[----:B---3--:R-:W-:Y:S01]  /*0490*/  FADD R20, R21, -R20 ;  /* 0x8000001415147221 */ /* 0x008fe20000000000 */
[----:B0-----:R-:W-:Y:S01]  /*04a0*/  FMUL R13, R10, R13 ;  /* 0x0000000d0a0d7220 */ /* 0x001fe20000400000 */
[----:B------:R-:W-:Y:S01]  /*04b0*/  FADD R21, R7, -R22 ;  /* 0x8000001607157221 */ /* 0x000fe20000000000 */
[----:B------:R-:W0:Y:S01]  /*04c0*/  LDC.64 R4, c[0x0][0x250] ;  /* 0x00009400ff047b82 */ /* 0x000e220000000a00 */
[----:B-1----:R-:W-:Y:S01]  /*04d0*/  FMUL R6, R11, R6 ;  /* 0x000000060b067220 */ /* 0x002fe20000400000 */
[----:B------:R-:W-:-:S03]  /*04e0*/  FMUL R10, R20, R13 ;  /* 0x0000000d140a7220 */ /* 0x000fc60000400000 */
[----:B------:R-:W-:Y:S01]  /*04f0*/  FMUL R7, R21, R6 ;  /* 0x0000000615077220 */ /* 0x000fe20000400000 */
[----:B------:R-:W-:-:S03]  /*0500*/  FFMA R9, R10, R16, R9 ;  /* 0x000000100a097223 */ /* 0x000fc60000000009 */
[----:B------:R-:W-:Y:S02]  /*0510*/  FFMA R7, R7, R17, R8 ;  /* 0x0000001107077223 */ /* 0x000fe40000000008 */
[----:B------:R-:W-:-:S03]  /*0520*/  FSETP.GEU.AND P1, PT, R9, RZ, PT ;  /* 0x000000ff0900720b */ /* 0x000fc60003f2e000 */
[----:B------:R-:W-:Y:S01]  /*0530*/  FSETP.GEU.AND P2, PT, R7, RZ, PT ;  /* 0x000000ff0700720b */ /* 0x000fe20003f4e000 */
[----:B--2---:R-:W-:Y:S01]  /*0540*/  IMAD.WIDE R2, R0, 0x4, R2 ;  /* 0x0000000400027825 */ /* 0x004fe200078e0202 */
[----:B------:R-:W-:Y:S02]  /*0550*/  FSEL R6, R9, RZ, P1 ;  /* 0x000000ff09067208 */ /* 0x000fe40000800000 */
[----:B------:R-:W-:-:S05]  /*0560*/  FSEL R7, R7, RZ, P2 ;  /* 0x000000ff07077208 */ /* 0x000fca0001000000 */
[----:B------:R1:W-:Y:S01]  /*0570*/  @!P0 STG.E.64 desc[UR4][R2.64], R6 ;  /* 0x0000000602008986 */ /* 0x0003e2000c101b04 */
[----:B0-----:R-:W-:Y:S01]  /*0580*/  IMAD.WIDE R4, R0, 0x4, R4 ;  /* 0x0000000400047825 */ /* 0x001fe200078e0204 */
[----:B------:R-:W-:Y:S06]  /*0590*/  @P0 EXIT ;  /* 0x000000000000094d */ /* 0x000fec0003800000 */
[----:B------:R-:W-:Y:S01]  /*05a0*/  STG.E.64 desc[UR4][R4.64], R20 ;  /* 0x0000001404007986 */ /* 0x000fe2000c101b04 */
[----:B------:R-:W-:Y:S05]  /*05b0*/  EXIT ;  /* 0x000000000000794d */ /* 0x000fea0003800000 */
.L_x_0:
[----:B------:R-:W-:-:S00]  /*05c0*/  BRA `(.L_x_0) ;  /* 0xfffffffc00fc7947 */ /* 0x000fc0000383ffff */
[----:B------:R-:W-:-:S00]  /*05d0*/  NOP ;  /* 0x0000000000007918 */ /* 0x000fc00000000000 */
        /* <DEDUP_REMOVED lines=10> */
.L_x_1:


//--------------------- .nv.global.init           --------------------------
	.section	.nv.global.init,"aw",@progbits
.nv.global.init:
	.type		_$_str,@object
	.size		_$_str,(_$_str_$_2 - _$_str)
_$_str:
        /*0000*/ 	.byte	0x5f, 0x5f, 0x43, 0x55, 0x44, 0x41, 0x5f, 0x46, 0x54, 0x5a, 0x00
	.type		_$_str_$_2,@object
	.size		_$_str_$_2,(.L_1 - _$_str_$_2)
_$_str_$_2:
        /*000b*/ 	.byte	0x5f, 0x5f, 0x43, 0x55, 0x44, 0x41, 0x5f, 0x50, 0x52, 0x45, 0x43, 0x5f, 0x53, 0x51, 0x52, 0x54
        /*001b*/ 	.byte	0x00
.L_1:


//--------------------- .nv.constant0.triton_poi_fused__native_batch_norm_legit_no_training_add_convolution_native_batch_norm_backward_relu_5 --------------------------
	.section	.nv.constant0.triton_poi_fused__native_batch_norm_legit_no_training_add_convolution_native_batch_norm_backward_relu_5,"a",@progbits
	.sectionflags	@""
	.align	4
.nv.constant0.triton_poi_fused__native_batch_norm_legit_no_training_add_convolution_native_batch_norm_backward_relu_5:
	.zero		604
